//
// Generated by NVIDIA NVVM Compiler
//
// Compiler Build ID: CL-36424714
// Cuda compilation tools, release 13.0, V13.0.88
// Based on NVVM 20.0.0
//

.version 9.0
.target sm_100
.address_size 64

	// .globl	_Z14sharpen_kernelPhS_iiii

.visible .entry _Z14sharpen_kernelPhS_iiii(
	.param .u64 .ptr .align 1 _Z14sharpen_kernelPhS_iiii_param_0,
	.param .u64 .ptr .align 1 _Z14sharpen_kernelPhS_iiii_param_1,
	.param .u32 _Z14sharpen_kernelPhS_iiii_param_2,
	.param .u32 _Z14sharpen_kernelPhS_iiii_param_3,
	.param .u32 _Z14sharpen_kernelPhS_iiii_param_4,
	.param .u32 _Z14sharpen_kernelPhS_iiii_param_5
)
{
	.reg .pred 	%p<15>;
	.reg .b16 	%rs<10>;
	.reg .b32 	%r<35>;
	.reg .b32 	%f<20>;
	.reg .b64 	%rd<23>;

	ld.param.u64 	%rd7, [_Z14sharpen_kernelPhS_iiii_param_0];
	ld.param.u64 	%rd6, [_Z14sharpen_kernelPhS_iiii_param_1];
	ld.param.u32 	%r12, [_Z14sharpen_kernelPhS_iiii_param_2];
	ld.param.u32 	%r16, [_Z14sharpen_kernelPhS_iiii_param_3];
	ld.param.u32 	%r14, [_Z14sharpen_kernelPhS_iiii_param_4];
	ld.param.u32 	%r15, [_Z14sharpen_kernelPhS_iiii_param_5];
	cvta.to.global.u64 	%rd1, %rd7;
	mov.u32 	%r17, %ctaid.x;
	mov.u32 	%r18, %ntid.x;
	mov.u32 	%r19, %tid.x;
	mad.lo.s32 	%r1, %r17, %r18, %r19;
	mov.u32 	%r20, %ctaid.y;
	mov.u32 	%r21, %ntid.y;
	mov.u32 	%r22, %tid.y;
	mad.lo.s32 	%r23, %r20, %r21, %r22;
	setp.ge.s32 	%p2, %r1, %r12;
	setp.ge.s32 	%p3, %r23, %r16;
	or.pred  	%p4, %p2, %p3;
	setp.lt.s32 	%p5, %r15, 1;
	or.pred  	%p6, %p4, %p5;
	@%p6 bra 	$L__BB0_5;
	setp.gt.s32 	%p7, %r1, 0;
	add.s32 	%r24, %r23, -1;
	setp.ne.s32 	%p8, %r23, 0;
	and.pred  	%p9, %p7, %p8;
	add.s32 	%r25, %r12, -1;
	setp.lt.s32 	%p10, %r1, %r25;
	and.pred  	%p11, %p9, %p10;
	add.s32 	%r26, %r16, -1;
	setp.lt.u32 	%p12, %r23, %r26;
	and.pred  	%p1, %p11, %p12;
	mul.lo.s32 	%r27, %r15, %r1;
	sub.s32 	%r28, %r27, %r15;
	neg.s32 	%r34, %r15;
	mad.lo.s32 	%r33, %r14, %r23, %r27;
	cvt.u64.u32 	%rd8, %r15;
	add.s64 	%rd2, %rd1, %rd8;
	mad.lo.s32 	%r32, %r14, %r24, %r28;
	mul.wide.u32 	%rd9, %r15, 2;
	add.s64 	%rd3, %rd1, %rd9;
	mul.wide.s32 	%rd4, %r14, 2;
	cvta.to.global.u64 	%rd5, %rd6;
	not.pred 	%p13, %p1;
	cvt.s64.s32 	%rd14, %r14;
$L__BB0_2:
	@%p13 bra 	$L__BB0_4;
	cvt.s64.s32 	%rd10, %r32;
	add.s64 	%rd11, %rd2, %rd10;
	add.s64 	%rd12, %rd3, %rd10;
	add.s64 	%rd13, %rd1, %rd10;
	ld.global.u8 	%rs1, [%rd13];
	cvt.rn.f32.u16 	%f1, %rs1;
	mov.f32 	%f2, 0f00000000;
	sub.f32 	%f3, %f2, %f1;
	ld.global.u8 	%rs2, [%rd11];
	cvt.rn.f32.u16 	%f4, %rs2;
	sub.f32 	%f5, %f3, %f4;
	ld.global.u8 	%rs3, [%rd12];
	cvt.rn.f32.u16 	%f6, %rs3;
	sub.f32 	%f7, %f5, %f6;
	add.s64 	%rd15, %rd13, %rd14;
	ld.global.u8 	%rs4, [%rd15];
	cvt.rn.f32.u16 	%f8, %rs4;
	sub.f32 	%f9, %f7, %f8;
	add.s64 	%rd16, %rd11, %rd14;
	ld.global.u8 	%rs5, [%rd16];
	cvt.rn.f32.u16 	%f10, %rs5;
	fma.rn.f32 	%f11, %f10, 0f41100000, %f9;
	add.s64 	%rd17, %rd12, %rd14;
	ld.global.u8 	%rs6, [%rd17];
	cvt.rn.f32.u16 	%f12, %rs6;
	sub.f32 	%f13, %f11, %f12;
	add.s64 	%rd18, %rd13, %rd4;
	ld.global.u8 	%rs7, [%rd18];
	cvt.rn.f32.u16 	%f14, %rs7;
	sub.f32 	%f15, %f13, %f14;
	add.s64 	%rd19, %rd11, %rd4;
	ld.global.u8 	%rs8, [%rd19];
	cvt.rn.f32.u16 	%f16, %rs8;
	sub.f32 	%f17, %f15, %f16;
	add.s64 	%rd20, %rd12, %rd4;
	ld.global.u8 	%rs9, [%rd20];
	cvt.rn.f32.u16 	%f18, %rs9;
	sub.f32 	%f19, %f17, %f18;
	cvt.rzi.s32.f32 	%r29, %f19;
	max.s32 	%r30, %r29, 0;
	min.s32 	%r31, %r30, 255;
	cvt.s64.s32 	%rd21, %r33;
	add.s64 	%rd22, %rd5, %rd21;
	st.global.u8 	[%rd22], %r31;
$L__BB0_4:
	add.s32 	%r34, %r34, 1;
	setp.ne.s32 	%p14, %r34, 0;
	add.s32 	%r33, %r33, 1;
	add.s32 	%r32, %r32, 1;
	@%p14 bra 	$L__BB0_2;
$L__BB0_5:
	ret;

}


// ===== COMPILED SASS (sm_100) =====

	.target	sm_100

	.elftype	@"ET_EXEC"


//--------------------- .note.nv.tkinfo           --------------------------
	.section	.note.nv.tkinfo,"",@"SHT_NOTE"
	.sectionflags	@"SHF_NOTE_NV_TKINFO"
	.tkinfo
        /*0018*/ 	.word	0x00000002
        /*0030*/ 	.string	""
        /*0030*/ 	.string	"ptxas"
        /*0030*/ 	.string	"Cuda compilation tools, release 13.0, V13.0.88"
        /*0030*/ 	.string	"Build cuda_13.0.r13.0/compiler.36424714_0"
        /*0030*/ 	.string	"-arch sm_100 -m 64 "



//--------------------- .note.nv.cuinfo           --------------------------
	.section	.note.nv.cuinfo,"",@"SHT_NOTE"
	.sectionflags	@"SHF_NOTE_NV_CUINFO"
        /*0018*/ 	.short	0x0002
        /*001a*/ 	.short	0x0064
        /*001c*/ 	.short	0x0082
	.zero		2


//--------------------- .nv.info                  --------------------------
	.section	.nv.info,"",@"SHT_CUDA_INFO"
	.align	4


	//----- nvinfo : EIATTR_REGCOUNT
	.align		4
        /*0000*/ 	.byte	0x04, 0x2f
        /*0002*/ 	.short	(.L_1 - .L_0)
	.align		4
.L_0:
        /*0004*/ 	.word	index@(_Z14sharpen_kernelPhS_iiii)
        /*0008*/ 	.word	0x0000001c


	//----- nvinfo : EIATTR_FRAME_SIZE
	.align		4
.L_1:
        /*000c*/ 	.byte	0x04, 0x11
        /*000e*/ 	.short	(.L_3 - .L_2)
	.align		4
.L_2:
        /*0010*/ 	.word	index@(_Z14sharpen_kernelPhS_iiii)
        /*0014*/ 	.word	0x00000000


	//----- nvinfo : EIATTR_MIN_STACK_SIZE
	.align		4
.L_3:
        /*0018*/ 	.byte	0x04, 0x12
        /*001a*/ 	.short	(.L_5 - .L_4)
	.align		4
.L_4:
        /*001c*/ 	.word	index@(_Z14sharpen_kernelPhS_iiii)
        /*0020*/ 	.word	0x00000000
.L_5:


//--------------------- .nv.compat                --------------------------
	.section	.nv.compat,"",@"SHT_CUDA_COMPAT_INFO"
	.align	4
        /*0000*/ 	.byte	0x02, 0x09, 0x00, 0x00, 0x02, 0x02, 0x01, 0x00, 0x02, 0x05, 0x05, 0x00, 0x03, 0x07, 0x01, 0x01
        /*0010*/ 	.byte	0x02, 0x03, 0x00, 0x00, 0x02, 0x06, 0x01, 0x00, 0x04, 0x0b, 0x08, 0x00, 0x09, 0x00, 0x00, 0x00
        /*0020*/ 	.byte	0x00, 0x00, 0x00, 0x00


//--------------------- .nv.info._Z14sharpen_kernelPhS_iiii --------------------------
	.section	.nv.info._Z14sharpen_kernelPhS_iiii,"",@"SHT_CUDA_INFO"
	.sectionflags	@""
	.align	4


	//----- nvinfo : EIATTR_CUDA_API_VERSION
	.align		4
        /*0000*/ 	.byte	0x04, 0x37
        /*0002*/ 	.short	(.L_7 - .L_6)
.L_6:
        /*0004*/ 	.word	0x00000082


	//----- nvinfo : EIATTR_KPARAM_INFO
	.align		4
.L_7:
        /*0008*/ 	.byte	0x04, 0x17
        /*000a*/ 	.short	(.L_9 - .L_8)
.L_8:
        /*000c*/ 	.word	0x00000000
        /*0010*/ 	.short	0x0005
        /*0012*/ 	.short	0x001c
        /*0014*/ 	.byte	0x00, 0xf0, 0x11, 0x00


	//----- nvinfo : EIATTR_KPARAM_INFO
	.align		4
.L_9:
        /*0018*/ 	.byte	0x04, 0x17
        /*001a*/ 	.short	(.L_11 - .L_10)
.L_10:
        /*001c*/ 	.word	0x00000000
        /*0020*/ 	.short	0x0004
        /*0022*/ 	.short	0x0018
        /*0024*/ 	.byte	0x00, 0xf0, 0x11, 0x00


	//----- nvinfo : EIATTR_KPARAM_INFO
	.align		4
.L_11:
        /*0028*/ 	.byte	0x04, 0x17
        /*002a*/ 	.short	(.L_13 - .L_12)
.L_12:
        /*002c*/ 	.word	0x00000000
        /*0030*/ 	.short	0x0003
        /*0032*/ 	.short	0x0014
        /*0034*/ 	.byte	0x00, 0xf0, 0x11, 0x00


	//----- nvinfo : EIATTR_KPARAM_INFO
	.align		4
.L_13:
        /*0038*/ 	.byte	0x04, 0x17
        /*003a*/ 	.short	(.L_15 - .L_14)
.L_14:
        /*003c*/ 	.word	0x00000000
        /*0040*/ 	.short	0x0002
        /*0042*/ 	.short	0x0010
        /*0044*/ 	.byte	0x00, 0xf0, 0x11, 0x00


	//----- nvinfo : EIATTR_KPARAM_INFO
	.align		4
.L_15:
        /*0048*/ 	.byte	0x04, 0x17
        /*004a*/ 	.short	(.L_17 - .L_16)
.L_16:
        /*004c*/ 	.word	0x00000000
        /*0050*/ 	.short	0x0001
        /*0052*/ 	.short	0x0008
        /*0054*/ 	.byte	0x00, 0xf5, 0x21, 0x00


	//----- nvinfo : EIATTR_KPARAM_INFO
	.align		4
.L_17:
        /*0058*/ 	.byte	0x04, 0x17
        /*005a*/ 	.short	(.L_19 - .L_18)
.L_18:
        /*005c*/ 	.word	0x00000000
        /*0060*/ 	.short	0x0000
        /*0062*/ 	.short	0x0000
        /*0064*/ 	.byte	0x00, 0xf5, 0x21, 0x00


	//----- nvinfo : EIATTR_SPARSE_MMA_MASK
	.align		4
.L_19:
        /*0068*/ 	.byte	0x03, 0x50
        /*006a*/ 	.short	0x0000


	//----- nvinfo : EIATTR_MAXREG_COUNT
	.align		4
        /*006c*/ 	.byte	0x03, 0x1b
        /*006e*/ 	.short	0x00ff


	//----- nvinfo : EIATTR_MERCURY_ISA_VERSION
	.align		4
        /*0070*/ 	.byte	0x03, 0x5f
        /*0072*/ 	.short	0x0101


	//----- nvinfo : EIATTR_VRC_CTA_INIT_COUNT
	.align		4
        /*0074*/ 	.byte	0x02, 0x4a
	.zero		1
	.zero		1


	//----- nvinfo : EIATTR_EXIT_INSTR_OFFSETS
	.align		4
        /*0078*/ 	.byte	0x04, 0x1c
        /*007a*/ 	.short	(.L_21 - .L_20)


	//   ....[0]....
.L_20:
        /*007c*/ 	.word	0x000000e0


	//   ....[1]....
        /*0080*/ 	.word	0x000005e0


	//----- nvinfo : EIATTR_CRS_STACK_SIZE
	.align		4
.L_21:
        /*0084*/ 	.byte	0x04, 0x1e
        /*0086*/ 	.short	(.L_23 - .L_22)
.L_22:
        /*0088*/ 	.word	0x00000000


	//----- nvinfo : EIATTR_CBANK_PARAM_SIZE
	.align		4
.L_23:
        /*008c*/ 	.byte	0x03, 0x19
        /*008e*/ 	.short	0x0020


	//----- nvinfo : EIATTR_PARAM_CBANK
	.align		4
        /*0090*/ 	.byte	0x04, 0x0a
        /*0092*/ 	.short	(.L_25 - .L_24)
	.align		4
.L_24:
        /*0094*/ 	.word	index@(.nv.constant0._Z14sharpen_kernelPhS_iiii)
        /*0098*/ 	.short	0x0380
        /*009a*/ 	.short	0x0020


	//----- nvinfo : EIATTR_SW_WAR
	.align		4
.L_25:
        /*009c*/ 	.byte	0x04, 0x36
        /*009e*/ 	.short	(.L_27 - .L_26)
.L_26:
        /*00a0*/ 	.word	0x00000008
.L_27:


//--------------------- .nv.callgraph             --------------------------
	.section	.nv.callgraph,"",@"SHT_CUDA_CALLGRAPH"
	.align	4
	.sectionentsize	8
	.align		4
        /*0000*/ 	.word	0x00000000
	.align		4
        /*0004*/ 	.word	0xffffffff
	.align		4
        /*0008*/ 	.word	0x00000000
	.align		4
        /*000c*/ 	.word	0xfffffffe
	.align		4
        /*0010*/ 	.word	0x00000000
	.align		4
        /*0014*/ 	.word	0xfffffffd
	.align		4
        /*0018*/ 	.word	0x00000000
	.align		4
        /*001c*/ 	.word	0xfffffffc


//--------------------- .text._Z14sharpen_kernelPhS_iiii --------------------------
	.section	.text._Z14sharpen_kernelPhS_iiii,"ax",@progbits
	.align	128
        .global         _Z14sharpen_kernelPhS_iiii
        .type           _Z14sharpen_kernelPhS_iiii,@function
        .size           _Z14sharpen_kernelPhS_iiii,(.L_x_4 - _Z14sharpen_kernelPhS_iiii)
        .other          _Z14sharpen_kernelPhS_iiii,@"STO_CUDA_ENTRY STV_DEFAULT"
_Z14sharpen_kernelPhS_iiii:
.text._Z14sharpen_kernelPhS_iiii:
[----:B------:R-:W-:Y:S01]  /*0000*/  LDC R1, c[0x0][0x37c] ;  /* 0x0000df00ff017b82 */ /* 0x000fe20000000800 */
[----:B------:R-:W0:Y:S07]  /*0010*/  S2R R5, SR_TID.Y ;  /* 0x0000000000057919 */ /* 0x000e2e0000002200 */
[----:B------:R-:W1:Y:S01]  /*0020*/  LDC R0, c[0x0][0x360] ;  /* 0x0000d800ff007b82 */ /* 0x000e620000000800 */
[----:B------:R-:W2:Y:S01]  /*0030*/  LDCU.64 UR4, c[0x0][0x390] ;  /* 0x00007200ff0477ac */ /* 0x000ea20008000a00 */
[----:B------:R-:W1:Y:S06]  /*0040*/  S2R R3, SR_TID.X ;  /* 0x0000000000037919 */ /* 0x000e6c0000002100 */
[----:B------:R-:W0:Y:S08]  /*0050*/  S2UR UR7, SR_CTAID.Y ;  /* 0x00000000000779c3 */ /* 0x000e300000002600 */
[----:B------:R-:W0:Y:S08]  /*0060*/  LDC R16, c[0x0][0x364] ;  /* 0x0000d900ff107b82 */ /* 0x000e300000000800 */
[----:B------:R-:W1:Y:S08]  /*0070*/  S2UR UR6, SR_CTAID.X ;  /* 0x00000000000679c3 */ /* 0x000e700000002500 */
[----:B------:R-:W3:Y:S01]  /*0080*/  LDC R7, c[0x0][0x39c] ;  /* 0x0000e700ff077b82 */ /* 0x000ee20000000800 */
[----:B0-----:R-:W-:-:S05]  /*0090*/  IMAD R16, R16, UR7, R5 ;  /* 0x0000000710107c24 */ /* 0x001fca000f8e0205 */
[----:B--2---:R-:W-:Y:S01]  /*00a0*/  ISETP.GE.AND P0, PT, R16, UR5, PT ;  /* 0x0000000510007c0c */ /* 0x004fe2000bf06270 */
[----:B-1----:R-:W-:-:S05]  /*00b0*/  IMAD R0, R0, UR6, R3 ;  /* 0x0000000600007c24 */ /* 0x002fca000f8e0203 */
[----:B------:R-:W-:-:S04]  /*00c0*/  ISETP.GE.OR P0, PT, R0, UR4, P0 ;  /* 0x0000000400007c0c */ /* 0x000fc80008706670 */
[----:B---3--:R-:W-:-:S13]  /*00d0*/  ISETP.LT.OR P0, PT, R7, 0x1, P0 ;  /* 0x000000010700780c */ /* 0x008fda0000701670 */
[----:B------:R-:W-:Y:S05]  /*00e0*/  @P0 EXIT ;  /* 0x000000000000094d */ /* 0x000fea0003800000 */
[----:B------:R-:W0:Y:S01]  /*00f0*/  LDC.64 R4, c[0x0][0x380] ;  /* 0x0000e000ff047b82 */ /* 0x000e220000000a00 */
[----:B------:R-:W1:Y:S01]  /*0100*/  LDCU.64 UR10, c[0x0][0x380] ;  /* 0x00007000ff0a77ac */ /* 0x000e620008000a00 */
[----:B------:R-:W-:Y:S01]  /*0110*/  ISETP.NE.AND P0, PT, R16, RZ, PT ;  /* 0x000000ff1000720c */ /* 0x000fe20003f05270 */
[C---:B------:R-:W-:Y:S01]  /*0120*/  IMAD R3, R0.reuse, R7, RZ ;  /* 0x0000000700037224 */ /* 0x040fe200078e02ff */
[----:B------:R-:W2:Y:S02]  /*0130*/  LDCU UR8, c[0x0][0x398] ;  /* 0x00007300ff0877ac */ /* 0x000ea40008000800 */
[----:B------:R-:W-:Y:S01]  /*0140*/  ISETP.GT.AND P0, PT, R0, RZ, P0 ;  /* 0x000000ff0000720c */ /* 0x000fe20000704270 */
[----:B------:R-:W-:Y:S01]  /*0150*/  VIADD R19, R16, 0xffffffff ;  /* 0xffffffff10137836 */ /* 0x000fe20000000000 */
[----:B------:R-:W3:Y:S01]  /*0160*/  LDC R17, c[0x0][0x398] ;  /* 0x0000e600ff117b82 */ /* 0x000ee20000000800 */
[----:B------:R-:W-:Y:S01]  /*0170*/  UIADD3 UR4, UPT, UPT, UR4, -0x1, URZ ;  /* 0xffffffff04047890 */ /* 0x000fe2000fffe0ff */
[--C-:B------:R-:W-:Y:S01]  /*0180*/  IMAD.IADD R2, R3, 0x1, -R7.reuse ;  /* 0x0000000103027824 */ /* 0x100fe200078e0a07 */
[----:B------:R-:W-:Y:S01]  /*0190*/  UIADD3 UR5, UPT, UPT, UR5, -0x1, URZ ;  /* 0xffffffff05057890 */ /* 0x000fe2000fffe0ff */
[----:B------:R-:W-:Y:S01]  /*01a0*/  IMAD.MOV R20, RZ, RZ, -R7 ;  /* 0x000000ffff147224 */ /* 0x000fe200078e0a07 */
[----:B------:R-:W4:Y:S02]  /*01b0*/  LDCU.64 UR6, c[0x0][0x358] ;  /* 0x00006b00ff0677ac */ /* 0x000f240008000a00 */
[----:B------:R-:W-:Y:S01]  /*01c0*/  ISETP.LT.AND P0, PT, R0, UR4, P0 ;  /* 0x0000000400007c0c */ /* 0x000fe20008701270 */
[----:B------:R-:W0:Y:S01]  /*01d0*/  LDCU.128 UR12, c[0x0][0x380] ;  /* 0x00007000ff0c77ac */ /* 0x000e220008000c00 */
[----:B-1----:R-:W-:-:S02]  /*01e0*/  IADD3 R0, P1, PT, R7, UR10, RZ ;  /* 0x0000000a07007c10 */ /* 0x002fc4000ff3e0ff */
[C---:B------:R-:W-:Y:S01]  /*01f0*/  ISETP.LT.U32.AND P0, PT, R16.reuse, UR5, P0 ;  /* 0x0000000510007c0c */ /* 0x040fe20008701070 */
[----:B--2---:R-:W-:Y:S01]  /*0200*/  IMAD R16, R16, UR8, R3 ;  /* 0x0000000810107c24 */ /* 0x004fe2000f8e0203 */
[----:B------:R-:W-:Y:S02]  /*0210*/  USHF.R.S32.HI UR4, URZ, 0x1f, UR8 ;  /* 0x0000001fff047899 */ /* 0x000fe40008011408 */
[----:B------:R-:W-:Y:S02]  /*0220*/  IMAD R19, R19, UR8, R2 ;  /* 0x0000000813137c24 */ /* 0x000fe4000f8e0202 */
[----:B------:R-:W-:Y:S02]  /*0230*/  IMAD.X R18, RZ, RZ, UR11, P1 ;  /* 0x0000000bff127e24 */ /* 0x000fe400088e06ff */
[----:B0---4-:R-:W-:-:S07]  /*0240*/  IMAD.WIDE.U32 R4, R7, 0x2, R4 ;  /* 0x0000000207047825 */ /* 0x011fce00078e0004 */
.L_x_2:
[----:B------:R-:W-:Y:S01]  /*0250*/  VIADD R20, R20, 0x1 ;  /* 0x0000000114147836 */ /* 0x000fe20000000000 */
[----:B------:R-:W-:Y:S04]  /*0260*/  BSSY.RECONVERGENT B0, `(.L_x_0) ;  /* 0x0000034000007945 */ /* 0x000fe80003800200 */
[----:B------:R-:W-:Y:S01]  /*0270*/  ISETP.NE.AND P1, PT, R20, RZ, PT ;  /* 0x000000ff1400720c */ /* 0x000fe20003f25270 */
[----:B0-----:R-:W-:-:S12]  /*0280*/  @!P0 BRA `(.L_x_1) ;  /* 0x0000000000c48947 */ /* 0x001fd80003800000 */
[----:B------:R-:W-:Y:S02]  /*0290*/  SHF.R.S32.HI R3, RZ, 0x1f, R19 ;  /* 0x0000001fff037819 */ /* 0x000fe40000011413 */
[C---:B------:R-:W-:Y:S02]  /*02a0*/  IADD3 R12, P2, PT, R19.reuse, UR12, RZ ;  /* 0x0000000c130c7c10 */ /* 0x040fe4000ff5e0ff */
[----:B------:R-:W-:Y:S02]  /*02b0*/  IADD3 R6, P3, PT, R19, R0, RZ ;  /* 0x0000000013067210 */ /* 0x000fe40007f7e0ff */
[C---:B------:R-:W-:Y:S02]  /*02c0*/  IADD3.X R13, PT, PT, R3.reuse, UR13, RZ, P2, !PT ;  /* 0x0000000d030d7c10 */ /* 0x040fe400097fe4ff */
[----:B------:R-:W-:Y:S01]  /*02d0*/  IADD3 R2, P2, PT, R4, R19, RZ ;  /* 0x0000001304027210 */ /* 0x000fe20007f5e0ff */
[----:B------:R-:W-:Y:S02]  /*02e0*/  IMAD.X R7, R3, 0x1, R18, P3 ;  /* 0x0000000103077824 */ /* 0x000fe400018e0612 */
[----:B------:R0:W2:Y:S01]  /*02f0*/  LDG.E.U8 R21, desc[UR6][R12.64] ;  /* 0x000000060c157981 */ /* 0x0000a2000c1e1100 */
[----:B---3--:R-:W-:Y:S01]  /*0300*/  IADD3 R10, P3, PT, R12, R17, RZ ;  /* 0x000000110c0a7210 */ /* 0x008fe20007f7e0ff */
[----:B------:R-:W-:-:S02]  /*0310*/  IMAD.X R3, R5, 0x1, R3, P2 ;  /* 0x0000000105037824 */ /* 0x000fc400010e0603 */
[----:B------:R1:W3:Y:S01]  /*0320*/  LDG.E.U8 R22, desc[UR6][R6.64] ;  /* 0x0000000606167981 */ /* 0x0002e2000c1e1100 */
[-C--:B------:R-:W-:Y:S02]  /*0330*/  IADD3 R14, P2, PT, R6, R17.reuse, RZ ;  /* 0x00000011060e7210 */ /* 0x080fe40007f5e0ff */
[----:B------:R-:W-:Y:S01]  /*0340*/  IADD3.X R11, PT, PT, R13, UR4, RZ, P3, !PT ;  /* 0x000000040d0b7c10 */ /* 0x000fe20009ffe4ff */
[----:B------:R-:W4:Y:S01]  /*0350*/  LDG.E.U8 R23, desc[UR6][R2.64] ;  /* 0x0000000602177981 */ /* 0x000f22000c1e1100 */
[----:B------:R-:W-:Y:S02]  /*0360*/  IADD3 R8, P3, PT, R2, R17, RZ ;  /* 0x0000001102087210 */ /* 0x000fe40007f7e0ff */
[----:B------:R-:W-:Y:S01]  /*0370*/  IADD3.X R15, PT, PT, R7, UR4, RZ, P2, !PT ;  /* 0x00000004070f7c10 */ /* 0x000fe200097fe4ff */
[----:B------:R-:W5:Y:S01]  /*0380*/  LDG.E.U8 R10, desc[UR6][R10.64] ;  /* 0x000000060a0a7981 */ /* 0x000f62000c1e1100 */
[----:B------:R-:W-:Y:S01]  /*0390*/  IADD3.X R9, PT, PT, R3, UR4, RZ, P3, !PT ;  /* 0x0000000403097c10 */ /* 0x000fe20009ffe4ff */
[----:B0-----:R-:W-:-:S02]  /*03a0*/  IMAD.WIDE R12, R17, 0x2, R12 ;  /* 0x00000002110c7825 */ /* 0x001fc400078e020c */
[----:B------:R-:W5:Y:S02]  /*03b0*/  LDG.E.U8 R14, desc[UR6][R14.64] ;  /* 0x000000060e0e7981 */ /* 0x000f64000c1e1100 */
[C---:B-1----:R-:W-:Y:S02]  /*03c0*/  IMAD.WIDE R6, R17.reuse, 0x2, R6 ;  /* 0x0000000211067825 */ /* 0x042fe400078e0206 */
[----:B------:R0:W5:Y:S02]  /*03d0*/  LDG.E.U8 R8, desc[UR6][R8.64] ;  /* 0x0000000608087981 */ /* 0x000164000c1e1100 */
[----:B------:R-:W-:Y:S02]  /*03e0*/  IMAD.WIDE R24, R17, 0x2, R2 ;  /* 0x0000000211187825 */ /* 0x000fe400078e0202 */
[----:B------:R-:W5:Y:S04]  /*03f0*/  LDG.E.U8 R12, desc[UR6][R12.64] ;  /* 0x000000060c0c7981 */ /* 0x000f68000c1e1100 */
[----:B------:R1:W5:Y:S04]  /*0400*/  LDG.E.U8 R6, desc[UR6][R6.64] ;  /* 0x0000000606067981 */ /* 0x000368000c1e1100 */
[----:B------:R-:W5:Y:S01]  /*0410*/  LDG.E.U8 R24, desc[UR6][R24.64] ;  /* 0x0000000618187981 */ /* 0x000f62000c1e1100 */
[----:B--2---:R-:W-:-:S02]  /*0420*/  I2FP.F32.U32 R21, R21 ;  /* 0x0000001500157245 */ /* 0x004fc40000201000 */
[----:B---3--:R-:W-:-:S03]  /*0430*/  I2FP.F32.U32 R22, R22 ;  /* 0x0000001600167245 */ /* 0x008fc60000201000 */
[----:B------:R-:W-:Y:S01]  /*0440*/  FADD R21, RZ, -R21 ;  /* 0x80000015ff157221 */ /* 0x000fe20000000000 */
[----:B----4-:R-:W-:-:S03]  /*0450*/  I2FP.F32.U32 R2, R23 ;  /* 0x0000001700027245 */ /* 0x010fc60000201000 */
[----:B------:R-:W-:Y:S01]  /*0460*/  FADD R21, R21, -R22 ;  /* 0x8000001615157221 */ /* 0x000fe20000000000 */
[----:B-----5:R-:W-:-:S03]  /*0470*/  I2FP.F32.U32 R3, R10 ;  /* 0x0000000a00037245 */ /* 0x020fc60000201000 */
[----:B------:R-:W-:Y:S01]  /*0480*/  FADD R2, R21, -R2 ;  /* 0x8000000215027221 */ /* 0x000fe20000000000 */
[----:B0-----:R-:W-:-:S03]  /*0490*/  I2FP.F32.U32 R9, R14 ;  /* 0x0000000e00097245 */ /* 0x001fc60000201000 */
[----:B------:R-:W-:Y:S01]  /*04a0*/  FADD R2, R2, -R3 ;  /* 0x8000000302027221 */ /* 0x000fe20000000000 */
[----:B------:R-:W-:-:S03]  /*04b0*/  I2FP.F32.U32 R3, R8 ;  /* 0x0000000800037245 */ /* 0x000fc60000201000 */
[----:B------:R-:W-:Y:S01]  /*04c0*/  FFMA R2, R9, 9, R2 ;  /* 0x4110000009027823 */ /* 0x000fe20000000002 */
[----:B-1----:R-:W-:-:S03]  /*04d0*/  I2FP.F32.U32 R7, R12 ;  /* 0x0000000c00077245 */ /* 0x002fc60000201000 */
[----:B------:R-:W-:Y:S01]  /*04e0*/  FADD R2, R2, -R3 ;  /* 0x8000000302027221 */ /* 0x000fe20000000000 */
[----:B------:R-:W-:-:S03]  /*04f0*/  I2FP.F32.U32 R3, R6 ;  /* 0x0000000600037245 */ /* 0x000fc60000201000 */
[----:B------:R-:W-:Y:S01]  /*0500*/  FADD R2, R2, -R7 ;  /* 0x8000000702027221 */ /* 0x000fe20000000000 */
[----:B------:R-:W-:-:S03]  /*0510*/  I2FP.F32.U32 R7, R24 ;  /* 0x0000001800077245 */ /* 0x000fc60000201000 */
[----:B------:R-:W-:-:S04]  /*0520*/  FADD R2, R2, -R3 ;  /* 0x8000000302027221 */ /* 0x000fc80000000000 */
[----:B------:R-:W-:Y:S01]  /*0530*/  FADD R7, R2, -R7 ;  /* 0x8000000702077221 */ /* 0x000fe20000000000 */
[----:B------:R-:W-:-:S04]  /*0540*/  IADD3 R2, P2, PT, R16, UR14, RZ ;  /* 0x0000000e10027c10 */ /* 0x000fc8000ff5e0ff */
[----:B------:R-:W-:Y:S01]  /*0550*/  LEA.HI.X.SX32 R3, R16, UR15, 0x1, P2 ;  /* 0x0000000f10037c11 */ /* 0x000fe200090f0eff */
[----:B------:R-:W0:Y:S02]  /*0560*/  F2I.TRUNC.NTZ R7, R7 ;  /* 0x0000000700077305 */ /* 0x000e24000020f100 */
[----:B0-----:R-:W-:-:S04]  /*0570*/  VIMNMX R6, PT, PT, RZ, R7, !PT ;  /* 0x00000007ff067248 */ /* 0x001fc80007fe0100 */
[----:B------:R-:W-:-:S05]  /*0580*/  VIMNMX R9, PT, PT, R6, 0xff, PT ;  /* 0x000000ff06097848 */ /* 0x000fca0003fe0100 */
[----:B------:R0:W-:Y:S02]  /*0590*/  STG.E.U8 desc[UR6][R2.64], R9 ;  /* 0x0000000902007986 */ /* 0x0001e4000c101106 */
.L_x_1:
[----:B------:R-:W-:Y:S05]  /*05a0*/  BSYNC.RECONVERGENT B0 ;  /* 0x0000000000007941 */ /* 0x000fea0003800200 */
.L_x_0:
[----:B------:R-:W-:Y:S02]  /*05b0*/  VIADD R16, R16, 0x1 ;  /* 0x0000000110107836 */ /* 0x000fe40000000000 */
[----:B------:R-:W-:Y:S01]  /*05c0*/  VIADD R19, R19, 0x1 ;  /* 0x0000000113137836 */ /* 0x000fe20000000000 */
[----:B------:R-:W-:Y:S06]  /*05d0*/  @P1 BRA `(.L_x_2) ;  /* 0xfffffffc001c1947 */ /* 0x000fec000383ffff */
[----:B------:R-:W-:Y:S05]  /*05e0*/  EXIT ;  /* 0x000000000000794d */ /* 0x000fea0003800000 */
.L_x_3:
[----:B------:R-:W-:-:S00]  /*05f0*/  BRA `(.L_x_3) ;  /* 0xfffffffc00fc7947 */ /* 0x000fc0000383ffff */
[----:B------:R-:W-:-:S00]  /*0600*/  NOP ;  /* 0x0000000000007918 */ /* 0x000fc00000000000 */
[----:B------:R-:W-:-:S00]  /*0610*/  NOP ;  /* 0x0000000000007918 */ /* 0x000fc00000000000 */
[----:B------:R-:W-:-:S00]  /*0620*/  NOP ;  /* 0x0000000000007918 */ /* 0x000fc00000000000 */
[----:B------:R-:W-:-:S00]  /*0630*/  NOP ;  /* 0x0000000000007918 */ /* 0x000fc00000000000 */
[----:B------:R-:W-:-:S00]  /*0640*/  NOP ;  /* 0x0000000000007918 */ /* 0x000fc00000000000 */
[----:B------:R-:W-:-:S00]  /*0650*/  NOP ;  /* 0x0000000000007918 */ /* 0x000fc00000000000 */
[----:B------:R-:W-:-:S00]  /*0660*/  NOP ;  /* 0x0000000000007918 */ /* 0x000fc00000000000 */
[----:B------:R-:W-:-:S00]  /*0670*/  NOP ;  /* 0x0000000000007918 */ /* 0x000fc00000000000 */
.L_x_4:


//--------------------- .nv.shared.reserved.0     --------------------------
	.section	.nv.shared.reserved.0,"aw",@nobits
	.weak		__nv_reservedSMEM_offset_0_alias
	.size		__nv_reservedSMEM_offset_0_alias, 0, 64
	.other		__nv_reservedSMEM_offset_0_alias,@"STO_CUDA_RESERVED_SHARED STV_DEFAULT"
__nv_reservedSMEM_offset_0_alias:
	.zero		0
	.zero		64


//--------------------- .nv.constant0._Z14sharpen_kernelPhS_iiii --------------------------
	.section	.nv.constant0._Z14sharpen_kernelPhS_iiii,"a",@progbits
	.sectionflags	@""
	.align	4
.nv.constant0._Z14sharpen_kernelPhS_iiii:
	.zero		928


//--------------------- SYMBOLS --------------------------

	.type		.nv.reservedSmem.offset0,@object
	.size		.nv.reservedSmem.offset0,0x4
